







.version 7.6
.target sm_75
.address_size 64





.visible .entry _Z9spmv_warpiPKmPKiPKfS4_Pf(
.param .u32 _Z9spmv_warpiPKmPKiPKfS4_Pf_param_0,
.param .u64 _Z9spmv_warpiPKmPKiPKfS4_Pf_param_1,
.param .u64 _Z9spmv_warpiPKmPKiPKfS4_Pf_param_2,
.param .u64 _Z9spmv_warpiPKmPKiPKfS4_Pf_param_3,
.param .u64 _Z9spmv_warpiPKmPKiPKfS4_Pf_param_4,
.param .u64 _Z9spmv_warpiPKmPKiPKfS4_Pf_param_5
)
{
.reg .pred %p<11>;
.reg .f32 %f<46>;
.reg .b32 %r<51>;
.reg .b64 %rd<43>;

	.shared .align 4 .b8 _ZZ9spmv_warpiPKmPKiPKfS4_PfE5sdata[1088];

	.shared .align 4 .b8 _ZZ9spmv_warpiPKmPKiPKfS4_PfE4ptrs[64];

ld.param.u32 %r22, [_Z9spmv_warpiPKmPKiPKfS4_Pf_param_0];
ld.param.u64 %rd15, [_Z9spmv_warpiPKmPKiPKfS4_Pf_param_1];
ld.param.u64 %rd18, [_Z9spmv_warpiPKmPKiPKfS4_Pf_param_2];
ld.param.u64 %rd19, [_Z9spmv_warpiPKmPKiPKfS4_Pf_param_3];
ld.param.u64 %rd16, [_Z9spmv_warpiPKmPKiPKfS4_Pf_param_4];
ld.param.u64 %rd17, [_Z9spmv_warpiPKmPKiPKfS4_Pf_param_5];
cvta.to.global.u64 %rd1, %rd18;
cvta.to.global.u64 %rd2, %rd19;
mov.u32 %r1, %tid.x;
shl.b32 %r23, %r1, 2;
mov.u32 %r24, _ZZ9spmv_warpiPKmPKiPKfS4_PfE5sdata;
add.s32 %r2, %r24, %r23;
mov.u32 %r25, 0;
st.shared.u32 [%r2+64], %r25;
bar.sync 0;
mov.u32 %r26, %ctaid.x;
shl.b32 %r27, %r26, 8;
add.s32 %r28, %r27, %r1;
and.b32 %r3, %r1, 31;
shr.s32 %r29, %r28, 31;
shr.u32 %r30, %r29, 27;
add.s32 %r31, %r28, %r30;
shr.s32 %r48, %r31, 5;
setp.ge.s32 %p1, %r48, %r22;
@%p1 bra $L__BB0_15;

cvta.to.global.u64 %rd3, %rd15;
shr.u32 %r32, %r1, 2;
and.b32 %r33, %r32, 1073741816;
mov.u32 %r34, _ZZ9spmv_warpiPKmPKiPKfS4_PfE4ptrs;
add.s32 %r6, %r34, %r33;
shl.b32 %r35, %r3, 2;
add.s32 %r5, %r6, %r35;
not.b32 %r7, %r3;
add.s64 %rd4, %rd2, 256;
add.s64 %rd5, %rd1, 256;
mov.u32 %r36, %nctaid.x;
shl.b32 %r8, %r36, 3;
cvta.to.global.u64 %rd6, %rd17;
setp.gt.u32 %p2, %r3, 1;
mov.f32 %f9, 0f00000000;
setp.ne.s32 %p9, %r3, 0;

$L__BB0_2:
@%p2 bra $L__BB0_4;

add.s32 %r37, %r48, %r3;
mul.wide.s32 %rd20, %r37, 8;
add.s64 %rd21, %rd3, %rd20;
ld.global.u64 %rd22, [%rd21];
st.shared.u32 [%r5], %rd22;

$L__BB0_4:
ld.shared.u32 %r10, [%r6];
add.s32 %r11, %r10, %r3;
ld.shared.u32 %r12, [%r6+4];
setp.ge.s32 %p3, %r11, %r12;
mov.f32 %f45, %f9;
@%p3 bra $L__BB0_12;

add.s32 %r38, %r12, %r7;
sub.s32 %r13, %r38, %r10;
shr.u32 %r39, %r13, 5;
add.s32 %r40, %r39, 1;
and.b32 %r14, %r40, 3;
setp.eq.s32 %p4, %r14, 0;
mov.u32 %r49, %r11;
mov.f32 %f45, %f9;
@%p4 bra $L__BB0_9;

mul.wide.s32 %rd24, %r11, 4;
add.s64 %rd7, %rd2, %rd24;
ld.global.f32 %f13, [%rd7];
add.s64 %rd8, %rd1, %rd24;
ld.global.u32 %r41, [%rd8];
mul.wide.s32 %rd25, %r41, 4;
add.s64 %rd23, %rd16, %rd25;

	ld.global.nc.f32 %f12, [%rd23];

	fma.rn.f32 %f45, %f13, %f12, 0f00000000;
add.s32 %r49, %r11, 32;
setp.eq.s32 %p5, %r14, 1;
@%p5 bra $L__BB0_9;

ld.global.f32 %f15, [%rd7+128];
ld.global.u32 %r42, [%rd8+128];
mul.wide.s32 %rd27, %r42, 4;
add.s64 %rd26, %rd16, %rd27;

	ld.global.nc.f32 %f14, [%rd26];

	fma.rn.f32 %f45, %f15, %f14, %f45;
add.s32 %r49, %r11, 64;
setp.eq.s32 %p6, %r14, 2;
@%p6 bra $L__BB0_9;

ld.global.f32 %f17, [%rd7+256];
ld.global.u32 %r43, [%rd8+256];
mul.wide.s32 %rd29, %r43, 4;
add.s64 %rd28, %rd16, %rd29;

	ld.global.nc.f32 %f16, [%rd28];

	fma.rn.f32 %f45, %f17, %f16, %f45;
add.s32 %r49, %r11, 96;

$L__BB0_9:
setp.lt.u32 %p7, %r13, 96;
@%p7 bra $L__BB0_12;

mul.wide.s32 %rd30, %r49, 4;
add.s64 %rd42, %rd4, %rd30;
add.s64 %rd41, %rd5, %rd30;

$L__BB0_11:
ld.global.f32 %f22, [%rd42+-256];
ld.global.u32 %r44, [%rd41+-256];
mul.wide.s32 %rd35, %r44, 4;
add.s64 %rd31, %rd16, %rd35;

	ld.global.nc.f32 %f18, [%rd31];

	fma.rn.f32 %f23, %f22, %f18, %f45;
ld.global.f32 %f24, [%rd42+-128];
ld.global.u32 %r45, [%rd41+-128];
mul.wide.s32 %rd36, %r45, 4;
add.s64 %rd32, %rd16, %rd36;

	ld.global.nc.f32 %f19, [%rd32];

	fma.rn.f32 %f25, %f24, %f19, %f23;
ld.global.f32 %f26, [%rd42];
ld.global.u32 %r46, [%rd41];
mul.wide.s32 %rd37, %r46, 4;
add.s64 %rd33, %rd16, %rd37;

	ld.global.nc.f32 %f20, [%rd33];

	fma.rn.f32 %f27, %f26, %f20, %f25;
ld.global.f32 %f28, [%rd42+128];
ld.global.u32 %r47, [%rd41+128];
mul.wide.s32 %rd38, %r47, 4;
add.s64 %rd34, %rd16, %rd38;

	ld.global.nc.f32 %f21, [%rd34];

	fma.rn.f32 %f45, %f28, %f21, %f27;
add.s64 %rd42, %rd42, 512;
add.s64 %rd41, %rd41, 512;
add.s32 %r49, %r49, 128;
setp.lt.s32 %p8, %r49, %r12;
@%p8 bra $L__BB0_11;

$L__BB0_12:
st.shared.f32 [%r2], %f45;
bar.sync 0;
ld.shared.f32 %f29, [%r2+64];
add.f32 %f30, %f45, %f29;
st.shared.f32 [%r2], %f30;
bar.sync 0;
ld.shared.f32 %f31, [%r2+32];
add.f32 %f32, %f30, %f31;
st.shared.f32 [%r2], %f32;
bar.sync 0;
ld.shared.f32 %f33, [%r2+16];
add.f32 %f34, %f32, %f33;
st.shared.f32 [%r2], %f34;
bar.sync 0;
ld.shared.f32 %f35, [%r2+8];
add.f32 %f36, %f34, %f35;
st.shared.f32 [%r2], %f36;
bar.sync 0;
ld.shared.f32 %f37, [%r2+4];
add.f32 %f38, %f36, %f37;
st.shared.f32 [%r2], %f38;
bar.sync 0;
@%p9 bra $L__BB0_14;

ld.shared.f32 %f39, [%r2];
mul.wide.s32 %rd39, %r48, 4;
add.s64 %rd40, %rd6, %rd39;
ld.global.f32 %f40, [%rd40];
add.f32 %f41, %f39, %f40;
st.global.f32 [%rd40], %f41;

$L__BB0_14:
add.s32 %r48, %r48, %r8;
setp.lt.s32 %p10, %r48, %r22;
@%p10 bra $L__BB0_2;

$L__BB0_15:
ret;

}



// ===== COMPILED SASS (sm_100) =====

	.target	sm_100

	.elftype	@"ET_EXEC"


//--------------------- .note.nv.tkinfo           --------------------------
	.section	.note.nv.tkinfo,"",@"SHT_NOTE"
	.sectionflags	@"SHF_NOTE_NV_TKINFO"
	.tkinfo
        /*0018*/ 	.word	0x00000002
        /*0030*/ 	.string	""
        /*0030*/ 	.string	"ptxas"
        /*0030*/ 	.string	"Cuda compilation tools, release 13.0, V13.0.88"
        /*0030*/ 	.string	"Build cuda_13.0.r13.0/compiler.36424714_0"
        /*0030*/ 	.string	"-arch sm_100 "



//--------------------- .note.nv.cuinfo           --------------------------
	.section	.note.nv.cuinfo,"",@"SHT_NOTE"
	.sectionflags	@"SHF_NOTE_NV_CUINFO"
        /*0018*/ 	.short	0x0002
        /*001a*/ 	.short	0x004b
        /*001c*/ 	.short	0x0082
	.zero		2


//--------------------- .nv.info                  --------------------------
	.section	.nv.info,"",@"SHT_CUDA_INFO"
	.align	4


	//----- nvinfo : EIATTR_REGCOUNT
	.align		4
        /*0000*/ 	.byte	0x04, 0x2f
        /*0002*/ 	.short	(.L_1 - .L_0)
	.align		4
.L_0:
        /*0004*/ 	.word	index@(_Z9spmv_warpiPKmPKiPKfS4_Pf)
        /*0008*/ 	.word	0x00000020


	//----- nvinfo : EIATTR_FRAME_SIZE
	.align		4
.L_1:
        /*000c*/ 	.byte	0x04, 0x11
        /*000e*/ 	.short	(.L_3 - .L_2)
	.align		4
.L_2:
        /*0010*/ 	.word	index@(_Z9spmv_warpiPKmPKiPKfS4_Pf)
        /*0014*/ 	.word	0x00000000


	//----- nvinfo : EIATTR_MIN_STACK_SIZE
	.align		4
.L_3:
        /*0018*/ 	.byte	0x04, 0x12
        /*001a*/ 	.short	(.L_5 - .L_4)
	.align		4
.L_4:
        /*001c*/ 	.word	index@(_Z9spmv_warpiPKmPKiPKfS4_Pf)
        /*0020*/ 	.word	0x00000000
.L_5:


//--------------------- .nv.compat                --------------------------
	.section	.nv.compat,"",@"SHT_CUDA_COMPAT_INFO"
	.align	4
        /*0000*/ 	.byte	0x02, 0x09, 0x00, 0x00, 0x02, 0x02, 0x01, 0x00, 0x02, 0x05, 0x05, 0x00, 0x03, 0x07, 0x01, 0x01
        /*0010*/ 	.byte	0x02, 0x03, 0x00, 0x00, 0x02, 0x06, 0x01, 0x00, 0x04, 0x0b, 0x08, 0x00, 0x09, 0x00, 0x00, 0x00
        /*0020*/ 	.byte	0x00, 0x00, 0x00, 0x00


//--------------------- .nv.info._Z9spmv_warpiPKmPKiPKfS4_Pf --------------------------
	.section	.nv.info._Z9spmv_warpiPKmPKiPKfS4_Pf,"",@"SHT_CUDA_INFO"
	.sectionflags	@""
	.align	4


	//----- nvinfo : EIATTR_CUDA_API_VERSION
	.align		4
        /*0000*/ 	.byte	0x04, 0x37
        /*0002*/ 	.short	(.L_7 - .L_6)
.L_6:
        /*0004*/ 	.word	0x00000082


	//----- nvinfo : EIATTR_KPARAM_INFO
	.align		4
.L_7:
        /*0008*/ 	.byte	0x04, 0x17
        /*000a*/ 	.short	(.L_9 - .L_8)
.L_8:
        /*000c*/ 	.word	0x00000000
        /*0010*/ 	.short	0x0005
        /*0012*/ 	.short	0x0028
        /*0014*/ 	.byte	0x00, 0xf0, 0x21, 0x00


	//----- nvinfo : EIATTR_KPARAM_INFO
	.align		4
.L_9:
        /*0018*/ 	.byte	0x04, 0x17
        /*001a*/ 	.short	(.L_11 - .L_10)
.L_10:
        /*001c*/ 	.word	0x00000000
        /*0020*/ 	.short	0x0004
        /*0022*/ 	.short	0x0020
        /*0024*/ 	.byte	0x00, 0xf0, 0x21, 0x00


	//----- nvinfo : EIATTR_KPARAM_INFO
	.align		4
.L_11:
        /*0028*/ 	.byte	0x04, 0x17
        /*002a*/ 	.short	(.L_13 - .L_12)
.L_12:
        /*002c*/ 	.word	0x00000000
        /*0030*/ 	.short	0x0003
        /*0032*/ 	.short	0x0018
        /*0034*/ 	.byte	0x00, 0xf0, 0x21, 0x00


	//----- nvinfo : EIATTR_KPARAM_INFO
	.align		4
.L_13:
        /*0038*/ 	.byte	0x04, 0x17
        /*003a*/ 	.short	(.L_15 - .L_14)
.L_14:
        /*003c*/ 	.word	0x00000000
        /*0040*/ 	.short	0x0002
        /*0042*/ 	.short	0x0010
        /*0044*/ 	.byte	0x00, 0xf0, 0x21, 0x00


	//----- nvinfo : EIATTR_KPARAM_INFO
	.align		4
.L_15:
        /*0048*/ 	.byte	0x04, 0x17
        /*004a*/ 	.short	(.L_17 - .L_16)
.L_16:
        /*004c*/ 	.word	0x00000000
        /*0050*/ 	.short	0x0001
        /*0052*/ 	.short	0x0008
        /*0054*/ 	.byte	0x00, 0xf0, 0x21, 0x00


	//----- nvinfo : EIATTR_KPARAM_INFO
	.align		4
.L_17:
        /*0058*/ 	.byte	0x04, 0x17
        /*005a*/ 	.short	(.L_19 - .L_18)
.L_18:
        /*005c*/ 	.word	0x00000000
        /*0060*/ 	.short	0x0000
        /*0062*/ 	.short	0x0000
        /*0064*/ 	.byte	0x00, 0xf0, 0x11, 0x00


	//----- nvinfo : EIATTR_SPARSE_MMA_MASK
	.align		4
.L_19:
        /*0068*/ 	.byte	0x03, 0x50
        /*006a*/ 	.short	0x0000


	//----- nvinfo : EIATTR_MAXREG_COUNT
	.align		4
        /*006c*/ 	.byte	0x03, 0x1b
        /*006e*/ 	.short	0x00ff


	//----- nvinfo : EIATTR_NUM_BARRIERS
	.align		4
        /*0070*/ 	.byte	0x02, 0x4c
        /*0072*/ 	.byte	0x01
	.zero		1


	//----- nvinfo : EIATTR_MERCURY_ISA_VERSION
	.align		4
        /*0074*/ 	.byte	0x03, 0x5f
        /*0076*/ 	.short	0x0101


	//----- nvinfo : EIATTR_VRC_CTA_INIT_COUNT
	.align		4
        /*0078*/ 	.byte	0x02, 0x4a
	.zero		1
	.zero		1


	//----- nvinfo : EIATTR_EXIT_INSTR_OFFSETS
	.align		4
        /*007c*/ 	.byte	0x04, 0x1c
        /*007e*/ 	.short	(.L_21 - .L_20)


	//   ....[0]....
.L_20:
        /*0080*/ 	.word	0x000000f0


	//   ....[1]....
        /*0084*/ 	.word	0x000012d0


	//----- nvinfo : EIATTR_CRS_STACK_SIZE
	.align		4
.L_21:
        /*0088*/ 	.byte	0x04, 0x1e
        /*008a*/ 	.short	(.L_23 - .L_22)
.L_22:
        /*008c*/ 	.word	0x00000000


	//----- nvinfo : EIATTR_CBANK_PARAM_SIZE
	.align		4
.L_23:
        /*0090*/ 	.byte	0x03, 0x19
        /*0092*/ 	.short	0x0030


	//----- nvinfo : EIATTR_PARAM_CBANK
	.align		4
        /*0094*/ 	.byte	0x04, 0x0a
        /*0096*/ 	.short	(.L_25 - .L_24)
	.align		4
.L_24:
        /*0098*/ 	.word	index@(.nv.constant0._Z9spmv_warpiPKmPKiPKfS4_Pf)
        /*009c*/ 	.short	0x0380
        /*009e*/ 	.short	0x0030


	//----- nvinfo : EIATTR_SW_WAR
	.align		4
.L_25:
        /*00a0*/ 	.byte	0x04, 0x36
        /*00a2*/ 	.short	(.L_27 - .L_26)
.L_26:
        /*00a4*/ 	.word	0x00000008
.L_27:


//--------------------- .nv.callgraph             --------------------------
	.section	.nv.callgraph,"",@"SHT_CUDA_CALLGRAPH"
	.align	4
	.sectionentsize	8
	.align		4
        /*0000*/ 	.word	0x00000000
	.align		4
        /*0004*/ 	.word	0xffffffff
	.align		4
        /*0008*/ 	.word	0x00000000
	.align		4
        /*000c*/ 	.word	0xfffffffe
	.align		4
        /*0010*/ 	.word	0x00000000
	.align		4
        /*0014*/ 	.word	0xfffffffd
	.align		4
        /*0018*/ 	.word	0x00000000
	.align		4
        /*001c*/ 	.word	0xfffffffc


//--------------------- .text._Z9spmv_warpiPKmPKiPKfS4_Pf --------------------------
	.section	.text._Z9spmv_warpiPKmPKiPKfS4_Pf,"ax",@progbits
	.align	128
        .global         _Z9spmv_warpiPKmPKiPKfS4_Pf
        .type           _Z9spmv_warpiPKmPKiPKfS4_Pf,@function
        .size           _Z9spmv_warpiPKmPKiPKfS4_Pf,(.L_x_15 - _Z9spmv_warpiPKmPKiPKfS4_Pf)
        .other          _Z9spmv_warpiPKmPKiPKfS4_Pf,@"STO_CUDA_ENTRY STV_DEFAULT"
_Z9spmv_warpiPKmPKiPKfS4_Pf:
.text._Z9spmv_warpiPKmPKiPKfS4_Pf:
[----:B------:R-:W-:Y:S01]  /*0000*/  LDC R1, c[0x0][0x37c] ;  /* 0x0000df00ff017b82 */ /* 0x000fe20000000800 */
[----:B------:R-:W0:Y:S07]  /*0010*/  S2R R6, SR_TID.X ;  /* 0x0000000000067919 */ /* 0x000e2e0000002100 */
[----:B------:R-:W1:Y:S01]  /*0020*/  S2UR UR5, SR_CgaCtaId ;  /* 0x00000000000579c3 */ /* 0x000e620000008800 */
[----:B------:R-:W-:Y:S01]  /*0030*/  UMOV UR4, 0x400 ;  /* 0x0000040000047882 */ /* 0x000fe20000000000 */
[----:B------:R-:W2:Y:S01]  /*0040*/  LDCU UR7, c[0x0][0x380] ;  /* 0x00007000ff0777ac */ /* 0x000ea20008000800 */
[----:B------:R-:W0:Y:S01]  /*0050*/  S2R R3, SR_CTAID.X ;  /* 0x0000000000037919 */ /* 0x000e220000002500 */
[----:B-1----:R-:W-:Y:S01]  /*0060*/  ULEA UR6, UR5, UR4, 0x18 ;  /* 0x0000000405067291 */ /* 0x002fe2000f8ec0ff */
[----:B0-----:R-:W-:-:S04]  /*0070*/  LEA R0, R3, R6, 0x8 ;  /* 0x0000000603007211 */ /* 0x001fc800078e40ff */
[----:B------:R-:W-:-:S04]  /*0080*/  SHF.R.S32.HI R3, RZ, 0x1f, R0 ;  /* 0x0000001fff037819 */ /* 0x000fc80000011400 */
[----:B------:R-:W-:Y:S02]  /*0090*/  LEA.HI R3, R3, R0, RZ, 0x5 ;  /* 0x0000000003037211 */ /* 0x000fe400078f28ff */
[----:B------:R-:W-:Y:S02]  /*00a0*/  LEA R0, R6, UR6, 0x2 ;  /* 0x0000000606007c11 */ /* 0x000fe4000f8e10ff */
[----:B------:R-:W-:-:S03]  /*00b0*/  SHF.R.S32.HI R5, RZ, 0x5, R3 ;  /* 0x00000005ff057819 */ /* 0x000fc60000011403 */
[----:B------:R0:W-:Y:S01]  /*00c0*/  STS [R0+0x40], RZ ;  /* 0x000040ff00007388 */ /* 0x0001e20000000800 */
[----:B------:R-:W-:Y:S01]  /*00d0*/  BAR.SYNC.DEFER_BLOCKING 0x0 ;  /* 0x0000000000007b1d */ /* 0x000fe20000010000 */
[----:B--2---:R-:W-:-:S13]  /*00e0*/  ISETP.GE.AND P0, PT, R5, UR7, PT ;  /* 0x0000000705007c0c */ /* 0x004fda000bf06270 */
[----:B0-----:R-:W-:Y:S05]  /*00f0*/  @P0 EXIT ;  /* 0x000000000000094d */ /* 0x001fea0003800000 */
[----:B------:R-:W0:Y:S01]  /*0100*/  LDC R2, c[0x0][0x370] ;  /* 0x0000dc00ff027b82 */ /* 0x000e220000000800 */
[----:B------:R-:W1:Y:S01]  /*0110*/  LDCU.128 UR8, c[0x0][0x390] ;  /* 0x00007200ff0877ac */ /* 0x000e620008000c00 */
[----:B------:R-:W-:Y:S02]  /*0120*/  SHF.R.U32.HI R4, RZ, 0x2, R6 ;  /* 0x00000002ff047819 */ /* 0x000fe40000011606 */
[----:B------:R-:W-:Y:S01]  /*0130*/  LOP3.LUT R3, R6, 0x1f, RZ, 0xc0, !PT ;  /* 0x0000001f06037812 */ /* 0x000fe200078ec0ff */
[----:B------:R-:W-:Y:S01]  /*0140*/  UIADD3 UR4, UPT, UPT, UR4, 0x440, URZ ;  /* 0x0000044004047890 */ /* 0x000fe2000fffe0ff */
[----:B------:R-:W-:Y:S01]  /*0150*/  LOP3.LUT R4, R4, 0x3ffffff8, RZ, 0xc0, !PT ;  /* 0x3ffffff804047812 */ /* 0x000fe200078ec0ff */
[----:B------:R-:W2:Y:S01]  /*0160*/  LDCU.64 UR12, c[0x0][0x358] ;  /* 0x00006b00ff0c77ac */ /* 0x000ea20008000a00 */
[----:B------:R-:W-:Y:S02]  /*0170*/  ISETP.GT.U32.AND P1, PT, R3, 0x1, PT ;  /* 0x000000010300780c */ /* 0x000fe40003f24070 */
[----:B------:R-:W-:Y:S01]  /*0180*/  LOP3.LUT R6, RZ, R3, RZ, 0x33, !PT ;  /* 0x00000003ff067212 */ /* 0x000fe200078e33ff */
[----:B------:R-:W-:-:S06]  /*0190*/  ULEA UR4, UR5, UR4, 0x18 ;  /* 0x0000000405047291 */ /* 0x000fcc000f8ec0ff */
[----:B------:R-:W-:Y:S01]  /*01a0*/  IADD3 R8, PT, PT, R4, UR4, RZ ;  /* 0x0000000404087c10 */ /* 0x000fe2000fffe0ff */
[----:B-1----:R-:W-:Y:S02]  /*01b0*/  UIADD3 UR7, UP0, UPT, UR10, 0x100, URZ ;  /* 0x000001000a077890 */ /* 0x002fe4000ff1e0ff */
[----:B------:R-:W-:Y:S01]  /*01c0*/  UIADD3 UR5, UP1, UPT, UR8, 0x100, URZ ;  /* 0x0000010008057890 */ /* 0x000fe2000ff3e0ff */
[----:B------:R-:W-:Y:S01]  /*01d0*/  LEA R7, R3, R8, 0x2 ;  /* 0x0000000803077211 */ /* 0x000fe200078e10ff */
[----:B------:R-:W-:Y:S02]  /*01e0*/  UIADD3.X UR8, UPT, UPT, URZ, UR11, URZ, UP0, !UPT ;  /* 0x0000000bff087290 */ /* 0x000fe400087fe4ff */
[----:B--2---:R-:W-:-:S12]  /*01f0*/  UIADD3.X UR6, UPT, UPT, URZ, UR9, URZ, UP1, !UPT ;  /* 0x00000009ff067290 */ /* 0x004fd80008ffe4ff */
.L_x_13:
[----:B------:R-:W-:Y:S04]  /*0200*/  BSSY.RECONVERGENT B0, `(.L_x_0) ;  /* 0x0000007000007945 */ /* 0x000fe80003800200 */
[----:B-12---:R-:W-:Y:S05]  /*0210*/  @P1 BRA `(.L_x_1) ;  /* 0x0000000000141947 */ /* 0x006fea0003800000 */
[----:B------:R-:W1:Y:S01]  /*0220*/  LDC.64 R8, c[0x0][0x388] ;  /* 0x0000e200ff087b82 */ /* 0x000e620000000a00 */
[----:B------:R-:W-:-:S05]  /*0230*/  IADD3 R11, PT, PT, R3, R5, RZ ;  /* 0x00000005030b7210 */ /* 0x000fca0007ffe0ff */
[----:B-1----:R-:W-:-:S06]  /*0240*/  IMAD.WIDE R8, R11, 0x8, R8 ;  /* 0x000000080b087825 */ /* 0x002fcc00078e0208 */
[----:B------:R-:W2:Y:S04]  /*0250*/  LDG.E R8, desc[UR12][R8.64] ;  /* 0x0000000c08087981 */ /* 0x000ea8000c1e1900 */
[----:B--2---:R1:W-:Y:S02]  /*0260*/  STS [R7], R8 ;  /* 0x0000000807007388 */ /* 0x0043e40000000800 */
.L_x_1:
[----:B------:R-:W-:Y:S05]  /*0270*/  BSYNC.RECONVERGENT B0 ;  /* 0x0000000000007941 */ /* 0x000fea0003800200 */
.L_x_0:
[----:B------:R-:W1:Y:S01]  /*0280*/  LDS.64 R10, [R4+UR4] ;  /* 0x00000004040a7984 */ /* 0x000e620008000a00 */
[----:B------:R-:W-:Y:S01]  /*0290*/  BSSY.RECONVERGENT B0, `(.L_x_2) ;  /* 0x00000de000007945 */ /* 0x000fe20003800200 */
[----:B------:R-:W-:Y:S01]  /*02a0*/  HFMA2 R9, -RZ, RZ, 0, 0 ;  /* 0x00000000ff097431 */ /* 0x000fe200000001ff */
[----:B-1----:R-:W-:-:S04]  /*02b0*/  IADD3 R8, PT, PT, R3, R10, RZ ;  /* 0x0000000a03087210 */ /* 0x002fc80007ffe0ff */
[----:B------:R-:W-:-:S13]  /*02c0*/  ISETP.GE.AND P0, PT, R8, R11, PT ;  /* 0x0000000b0800720c */ /* 0x000fda0003f06270 */
[----:B------:R-:W-:Y:S05]  /*02d0*/  @P0 BRA `(.L_x_3) ;  /* 0x0000000c00640947 */ /* 0x000fea0003800000 */
[----:B------:R-:W-:Y:S01]  /*02e0*/  IADD3 R10, PT, PT, -R10, R11, R6 ;  /* 0x0000000b0a0a7210 */ /* 0x000fe20007ffe106 */
[----:B------:R-:W-:Y:S03]  /*02f0*/  BSSY.RECONVERGENT B1, `(.L_x_4) ;  /* 0x0000021000017945 */ /* 0x000fe60003800200 */
[C---:B------:R-:W-:Y:S02]  /*0300*/  LEA.HI R9, R10.reuse, 0x1, RZ, 0x1b ;  /* 0x000000010a097811 */ /* 0x040fe400078fd8ff */
[----:B------:R-:W-:Y:S02]  /*0310*/  ISETP.GE.U32.AND P2, PT, R10, 0x60, PT ;  /* 0x000000600a00780c */ /* 0x000fe40003f46070 */
[----:B------:R-:W-:Y:S02]  /*0320*/  LOP3.LUT P0, R20, R9, 0x3, RZ, 0xc0, !PT ;  /* 0x0000000309147812 */ /* 0x000fe4000780c0ff */
[----:B------:R-:W-:-:S02]  /*0330*/  MOV R10, R8 ;  /* 0x00000008000a7202 */ /* 0x000fc40000000f00 */
[----:B------:R-:W-:-:S09]  /*0340*/  MOV R9, RZ ;  /* 0x000000ff00097202 */ /* 0x000fd20000000f00 */
[----:B------:R-:W-:Y:S05]  /*0350*/  @!P0 BRA `(.L_x_5) ;  /* 0x0000000000688947 */ /* 0x000fea0003800000 */
[----:B------:R-:W1:Y:S08]  /*0360*/  LDC.64 R12, c[0x0][0x390] ;  /* 0x0000e400ff0c7b82 */ /* 0x000e700000000a00 */
[----:B------:R-:W2:Y:S08]  /*0370*/  LDC.64 R14, c[0x0][0x3a0] ;  /* 0x0000e800ff0e7b82 */ /* 0x000eb00000000a00 */
[----:B------:R-:W3:Y:S01]  /*0380*/  LDC.64 R16, c[0x0][0x398] ;  /* 0x0000e600ff107b82 */ /* 0x000ee20000000a00 */
[----:B-1----:R-:W-:-:S05]  /*0390*/  IMAD.WIDE R12, R8, 0x4, R12 ;  /* 0x00000004080c7825 */ /* 0x002fca00078e020c */
[----:B------:R-:W2:Y:S01]  /*03a0*/  LDG.E R19, desc[UR12][R12.64] ;  /* 0x0000000c0c137981 */ /* 0x000ea2000c1e1900 */
[----:B---3--:R-:W-:-:S05]  /*03b0*/  IMAD.WIDE R16, R8, 0x4, R16 ;  /* 0x0000000408107825 */ /* 0x008fca00078e0210 */
[----:B------:R-:W3:Y:S01]  /*03c0*/  LDG.E R9, desc[UR12][R16.64] ;  /* 0x0000000c10097981 */ /* 0x000ee2000c1e1900 */
[----:B--2---:R-:W-:-:S06]  /*03d0*/  IMAD.WIDE R18, R19, 0x4, R14 ;  /* 0x0000000413127825 */ /* 0x004fcc00078e020e */
[----:B------:R-:W3:Y:S01]  /*03e0*/  LDG.E.CONSTANT R18, desc[UR12][R18.64] ;  /* 0x0000000c12127981 */ /* 0x000ee2000c1e9900 */
[----:B------:R-:W-:Y:S02]  /*03f0*/  ISETP.NE.AND P0, PT, R20, 0x1, PT ;  /* 0x000000011400780c */ /* 0x000fe40003f05270 */
[----:B------:R-:W-:Y:S01]  /*0400*/  IADD3 R10, PT, PT, R8, 0x20, RZ ;  /* 0x00000020080a7810 */ /* 0x000fe20007ffe0ff */
[----:B---3--:R-:W-:-:S10]  /*0410*/  FFMA R9, R9, R18, RZ ;  /* 0x0000001209097223 */ /* 0x008fd400000000ff */
[----:B------:R-:W-:Y:S05]  /*0420*/  @!P0 BRA `(.L_x_5) ;  /* 0x0000000000348947 */ /* 0x000fea0003800000 */
[----:B------:R-:W-:Y:S01]  /*0430*/  ISETP.NE.AND P0, PT, R20, 0x2, PT ;  /* 0x000000021400780c */ /* 0x000fe20003f05270 */
[----:B------:R-:W2:Y:S04]  /*0440*/  LDG.E R19, desc[UR12][R12.64+0x80] ;  /* 0x0000800c0c137981 */ /* 0x000ea8000c1e1900 */
[----:B------:R-:W3:Y:S08]  /*0450*/  LDG.E R20, desc[UR12][R16.64+0x80] ;  /* 0x0000800c10147981 */ /* 0x000ef0000c1e1900 */
[----:B------:R-:W4:Y:S04]  /*0460*/  @P0 LDG.E R21, desc[UR12][R12.64+0x100] ;  /* 0x0001000c0c150981 */ /* 0x000f28000c1e1900 */
[----:B------:R-:W5:Y:S01]  /*0470*/  @P0 LDG.E R22, desc[UR12][R16.64+0x100] ;  /* 0x0001000c10160981 */ /* 0x000f62000c1e1900 */
[----:B--2---:R-:W-:-:S06]  /*0480*/  IMAD.WIDE R18, R19, 0x4, R14 ;  /* 0x0000000413127825 */ /* 0x004fcc00078e020e */
[----:B------:R-:W3:Y:S01]  /*0490*/  LDG.E.CONSTANT R18, desc[UR12][R18.64] ;  /* 0x0000000c12127981 */ /* 0x000ee2000c1e9900 */
[----:B----4-:R-:W-:-:S06]  /*04a0*/  @P0 IMAD.WIDE R14, R21, 0x4, R14 ;  /* 0x00000004150e0825 */ /* 0x010fcc00078e020e */
[----:B------:R-:W5:Y:S01]  /*04b0*/  @P0 LDG.E.CONSTANT R14, desc[UR12][R14.64] ;  /* 0x0000000c0e0e0981 */ /* 0x000f62000c1e9900 */
[C---:B------:R-:W-:Y:S02]  /*04c0*/  IADD3 R10, PT, PT, R8.reuse, 0x40, RZ ;  /* 0x00000040080a7810 */ /* 0x040fe40007ffe0ff */
[----:B------:R-:W-:Y:S01]  /*04d0*/  @P0 IADD3 R10, PT, PT, R8, 0x60, RZ ;  /* 0x00000060080a0810 */ /* 0x000fe20007ffe0ff */
[----:B---3--:R-:W-:-:S04]  /*04e0*/  FFMA R9, R20, R18, R9 ;  /* 0x0000001214097223 */ /* 0x008fc80000000009 */
[----:B-----5:R-:W-:-:S07]  /*04f0*/  @P0 FFMA R9, R22, R14, R9 ;  /* 0x0000000e16090223 */ /* 0x020fce0000000009 */
.L_x_5:
[----:B------:R-:W-:Y:S05]  /*0500*/  BSYNC.RECONVERGENT B1 ;  /* 0x0000000000017941 */ /* 0x000fea0003800200 */
.L_x_4:
[----:B------:R-:W-:Y:S05]  /*0510*/  @!P2 BRA `(.L_x_3) ;  /* 0x0000000800d4a947 */ /* 0x000fea0003800000 */
[----:B------:R-:W-:Y:S01]  /*0520*/  IADD3 R8, PT, PT, -R10, R11, RZ ;  /* 0x0000000b0a087210 */ /* 0x000fe20007ffe1ff */
[----:B------:R-:W-:Y:S01]  /*0530*/  BSSY.RECONVERGENT B1, `(.L_x_6) ;  /* 0x0000066000017945 */ /* 0x000fe20003800200 */
[----:B------:R-:W-:Y:S02]  /*0540*/  MOV R12, UR7 ;  /* 0x00000007000c7c02 */ /* 0x000fe40008000f00 */
[----:B------:R-:W-:Y:S02]  /*0550*/  ISETP.GT.AND P2, PT, R8, 0x180, PT ;  /* 0x000001800800780c */ /* 0x000fe40003f44270 */
[----:B------:R-:W-:Y:S02]  /*0560*/  MOV R13, UR8 ;  /* 0x00000008000d7c02 */ /* 0x000fe40008000f00 */
[----:B------:R-:W-:Y:S02]  /*0570*/  MOV R14, UR5 ;  /* 0x00000005000e7c02 */ /* 0x000fe40008000f00 */
[----:B------:R-:W-:Y:S01]  /*0580*/  MOV R15, UR6 ;  /* 0x00000006000f7c02 */ /* 0x000fe20008000f00 */
[----:B------:R-:W-:Y:S01]  /*0590*/  IMAD.WIDE R12, R10, 0x4, R12 ;  /* 0x000000040a0c7825 */ /* 0x000fe200078e020c */
[----:B------:R-:W-:-:S03]  /*05a0*/  PLOP3.LUT P0, PT, PT, PT, PT, 0x80, 0x8 ;  /* 0x000000000008781c */ /* 0x000fc60003f0f070 */
[----:B------:R-:W-:Y:S02]  /*05b0*/  IMAD.WIDE R14, R10, 0x4, R14 ;  /* 0x000000040a0e7825 */ /* 0x000fe400078e020e */
[----:B------:R-:W-:Y:S08]  /*05c0*/  @!P2 BRA `(.L_x_7) ;  /* 0x000000040070a947 */ /* 0x000ff00003800000 */
[----:B------:R-:W-:Y:S02]  /*05d0*/  PLOP3.LUT P0, PT, PT, PT, PT, 0x8, 0x80 ;  /* 0x000000000080781c */ /* 0x000fe40003f0e170 */
[----:B------:R-:W-:-:S11]  /*05e0*/  IADD3 R8, PT, PT, R11, -0x180, RZ ;  /* 0xfffffe800b087810 */ /* 0x000fd60007ffe0ff */
.L_x_8:
[----:B------:R-:W2:Y:S01]  /*05f0*/  LDG.E R23, desc[UR12][R14.64+-0x100] ;  /* 0xffff000c0e177981 */ /* 0x000ea2000c1e1900 */
[----:B------:R-:W2:Y:S03]  /*0600*/  LDC.64 R16, c[0x0][0x3a0] ;  /* 0x0000e800ff107b82 */ /* 0x000ea60000000a00 */
[----:B------:R-:W3:Y:S04]  /*0610*/  LDG.E R19, desc[UR12][R14.64+-0x80] ;  /* 0xffff800c0e137981 */ /* 0x000ee8000c1e1900 */
[----:B------:R-:W4:Y:S04]  /*0620*/  LDG.E R21, desc[UR12][R14.64] ;  /* 0x0000000c0e157981 */ /* 0x000f28000c1e1900 */
[----:B------:R-:W5:Y:S04]  /*0630*/  LDG.E R26, desc[UR12][R12.64+-0x100] ;  /* 0xffff000c0c1a7981 */ /* 0x000f68000c1e1900 */
[----:B------:R-:W5:Y:S04]  /*0640*/  LDG.E R24, desc[UR12][R12.64+-0x80] ;  /* 0xffff800c0c187981 */ /* 0x000f68000c1e1900 */
[----:B------:R-:W5:Y:S04]  /*0650*/  LDG.E R25, desc[UR12][R14.64+0x100] ;  /* 0x0001000c0e197981 */ /* 0x000f68000c1e1900 */
[----:B------:R-:W5:Y:S04]  /*0660*/  LDG.E R28, desc[UR12][R12.64] ;  /* 0x0000000c0c1c7981 */ /* 0x000f68000c1e1900 */
[----:B------:R-:W5:Y:S04]  /*0670*/  LDG.E R27, desc[UR12][R14.64+0x180] ;  /* 0x0001800c0e1b7981 */ /* 0x000f68000c1e1900 */
[----:B------:R-:W5:Y:S01]  /*0680*/  LDG.E R29, desc[UR12][R12.64+0x80] ;  /* 0x0000800c0c1d7981 */ /* 0x000f62000c1e1900 */
[----:B--2---:R-:W-:-:S04]  /*0690*/  IMAD.WIDE R22, R23, 0x4, R16 ;  /* 0x0000000417167825 */ /* 0x004fc800078e0210 */
[--C-:B---3--:R-:W-:Y:S02]  /*06a0*/  IMAD.WIDE R18, R19, 0x4, R16.reuse ;  /* 0x0000000413127825 */ /* 0x108fe400078e0210 */
[----:B------:R-:W5:Y:S04]  /*06b0*/  LDG.E.CONSTANT R22, desc[UR12][R22.64] ;  /* 0x0000000c16167981 */ /* 0x000f68000c1e9900 */
[----:B------:R-:W2:Y:S04]  /*06c0*/  LDG.E.CONSTANT R19, desc[UR12][R18.64] ;  /* 0x0000000c12137981 */ /* 0x000ea8000c1e9900 */
[----:B------:R-:W3:Y:S01]  /*06d0*/  LDG.E R23, desc[UR12][R14.64+0x80] ;  /* 0x0000800c0e177981 */ /* 0x000ee2000c1e1900 */
[----:B----4-:R-:W-:-:S06]  /*06e0*/  IMAD.WIDE R20, R21, 0x4, R16 ;  /* 0x0000000415147825 */ /* 0x010fcc00078e0210 */
[----:B------:R-:W4:Y:S01]  /*06f0*/  LDG.E.CONSTANT R21, desc[UR12][R20.64] ;  /* 0x0000000c14157981 */ /* 0x000f22000c1e9900 */
[----:B-----5:R-:W-:-:S03]  /*0700*/  FFMA R9, R26, R22, R9 ;  /* 0x000000161a097223 */ /* 0x020fc60000000009 */
[----:B------:R-:W5:Y:S01]  /*0710*/  LDG.E R26, desc[UR12][R12.64+0x100] ;  /* 0x0001000c0c1a7981 */ /* 0x000f62000c1e1900 */
[----:B--2---:R-:W-:Y:S01]  /*0720*/  FFMA R9, R24, R19, R9 ;  /* 0x0000001318097223 */ /* 0x004fe20000000009 */
[--C-:B------:R-:W-:Y:S02]  /*0730*/  IMAD.WIDE R18, R25, 0x4, R16.reuse ;  /* 0x0000000419127825 */ /* 0x100fe400078e0210 */
[----:B------:R-:W2:Y:S02]  /*0740*/  LDG.E R24, desc[UR12][R14.64+0x280] ;  /* 0x0002800c0e187981 */ /* 0x000ea4000c1e1900 */
[----:B---3--:R-:W-:Y:S02]  /*0750*/  IMAD.WIDE R22, R23, 0x4, R16 ;  /* 0x0000000417167825 */ /* 0x008fe400078e0210 */
[----:B------:R-:W3:Y:S04]  /*0760*/  LDG.E R25, desc[UR12][R14.64+0x200] ;  /* 0x0002000c0e197981 */ /* 0x000ee8000c1e1900 */
[----:B------:R-:W5:Y:S04]  /*0770*/  LDG.E.CONSTANT R19, desc[UR12][R18.64] ;  /* 0x0000000c12137981 */ /* 0x000f68000c1e9900 */
[----:B------:R-:W2:Y:S01]  /*0780*/  LDG.E.CONSTANT R22, desc[UR12][R22.64] ;  /* 0x0000000c16167981 */ /* 0x000ea2000c1e9900 */
[----:B----4-:R-:W-:Y:S01]  /*0790*/  FFMA R28, R28, R21, R9 ;  /* 0x000000151c1c7223 */ /* 0x010fe20000000009 */
[----:B------:R-:W-:-:S02]  /*07a0*/  IMAD.WIDE R20, R27, 0x4, R16 ;  /* 0x000000041b147825 */ /* 0x000fc400078e0210 */
[----:B------:R-:W4:Y:S04]  /*07b0*/  LDG.E R27, desc[UR12][R14.64+0x300] ;  /* 0x0003000c0e1b7981 */ /* 0x000f28000c1e1900 */
[----:B------:R-:W4:Y:S04]  /*07c0*/  LDG.E.CONSTANT R20, desc[UR12][R20.64] ;  /* 0x0000000c14147981 */ /* 0x000f28000c1e9900 */
[----:B------:R-:W4:Y:S04]  /*07d0*/  LDG.E R9, desc[UR12][R12.64+0x180] ;  /* 0x0001800c0c097981 */ /* 0x000f28000c1e1900 */
[----:B------:R-:W4:Y:S01]  /*07e0*/  LDG.E R21, desc[UR12][R14.64+0x400] ;  /* 0x0004000c0e157981 */ /* 0x000f22000c1e1900 */
[----:B--2---:R-:W-:Y:S01]  /*07f0*/  FFMA R29, R29, R22, R28 ;  /* 0x000000161d1d7223 */ /* 0x004fe2000000001c */
[----:B---3--:R-:W-:-:S02]  /*0800*/  IMAD.WIDE R22, R25, 0x4, R16 ;  /* 0x0000000419167825 */ /* 0x008fc400078e0210 */
[----:B------:R-:W2:Y:S02]  /*0810*/  LDG.E R28, desc[UR12][R12.64+0x200] ;  /* 0x0002000c0c1c7981 */ /* 0x000ea4000c1e1900 */
[----:B-----5:R-:W-:Y:S02]  /*0820*/  FFMA R26, R26, R19, R29 ;  /* 0x000000131a1a7223 */ /* 0x020fe4000000001d */
[----:B------:R-:W3:Y:S01]  /*0830*/  LDG.E R29, desc[UR12][R14.64+0x380] ;  /* 0x0003800c0e1d7981 */ /* 0x000ee2000c1e1900 */
[----:B------:R-:W-:-:S03]  /*0840*/  IMAD.WIDE R24, R24, 0x4, R16 ;  /* 0x0000000418187825 */ /* 0x000fc600078e0210 */
[----:B------:R-:W2:Y:S04]  /*0850*/  LDG.E.CONSTANT R22, desc[UR12][R22.64] ;  /* 0x0000000c16167981 */ /* 0x000ea8000c1e9900 */
[----:B------:R-:W5:Y:S01]  /*0860*/  LDG.E.CONSTANT R24, desc[UR12][R24.64] ;  /* 0x0000000c18187981 */ /* 0x000f62000c1e9900 */
[----:B----4-:R-:W-:-:S03]  /*0870*/  IMAD.WIDE R18, R27, 0x4, R16 ;  /* 0x000000041b127825 */ /* 0x010fc600078e0210 */
[----:B------:R-:W5:Y:S01]  /*0880*/  LDG.E R23, desc[UR12][R12.64+0x280] ;  /* 0x0002800c0c177981 */ /* 0x000f62000c1e1900 */
[----:B------:R-:W-:-:S03]  /*0890*/  FFMA R20, R9, R20, R26 ;  /* 0x0000001409147223 */ /* 0x000fc6000000001a */
[----:B------:R-:W4:Y:S04]  /*08a0*/  LDG.E.CONSTANT R18, desc[UR12][R18.64] ;  /* 0x0000000c12127981 */ /* 0x000f28000c1e9900 */
[----:B------:R-:W4:Y:S04]  /*08b0*/  LDG.E R9, desc[UR12][R12.64+0x300] ;  /* 0x0003000c0c097981 */ /* 0x000f28000c1e1900 */
[----:B------:R-:W4:Y:S01]  /*08c0*/  LDG.E R25, desc[UR12][R14.64+0x480] ;  /* 0x0004800c0e197981 */ /* 0x000f22000c1e1900 */
[----:B---3--:R-:W-:-:S03]  /*08d0*/  IMAD.WIDE R26, R29, 0x4, R16 ;  /* 0x000000041d1a7825 */ /* 0x008fc600078e0210 */
[----:B------:R-:W3:Y:S01]  /*08e0*/  LDG.E R29, desc[UR12][R14.64+0x500] ;  /* 0x0005000c0e1d7981 */ /* 0x000ee2000c1e1900 */
[----:B--2---:R-:W-:Y:S01]  /*08f0*/  FFMA R22, R28, R22, R20 ;  /* 0x000000161c167223 */ /* 0x004fe20000000014 */
[----:B------:R-:W-:Y:S02]  /*0900*/  IMAD.WIDE R20, R21, 0x4, R16 ;  /* 0x0000000415147825 */ /* 0x000fe400078e0210 */
[----:B------:R-:W2:Y:S04]  /*0910*/  LDG.E.CONSTANT R26, desc[UR12][R26.64] ;  /* 0x0000000c1a1a7981 */ /* 0x000ea8000c1e9900 */
[----:B------:R-:W2:Y:S01]  /*0920*/  LDG.E R28, desc[UR12][R12.64+0x380] ;  /* 0x0003800c0c1c7981 */ /* 0x000ea2000c1e1900 */
[----:B-----5:R-:W-:-:S03]  /*0930*/  FFMA R22, R23, R24, R22 ;  /* 0x0000001817167223 */ /* 0x020fc60000000016 */
[----:B------:R-:W5:Y:S04]  /*0940*/  LDG.E.CONSTANT R21, desc[UR12][R20.64] ;  /* 0x0000000c14157981 */ /* 0x000f68000c1e9900 */
[----:B------:R-:W5:Y:S04]  /*0950*/  LDG.E R24, desc[UR12][R12.64+0x400] ;  /* 0x0004000c0c187981 */ /* 0x000f68000c1e1900 */
[----:B------:R-:W3:Y:S01]  /*0960*/  LDG.E R23, desc[UR12][R14.64+0x580] ;  /* 0x0005800c0e177981 */ /* 0x000ee2000c1e1900 */
[----:B----4-:R-:W-:-:S03]  /*0970*/  FFMA R19, R9, R18, R22 ;  /* 0x0000001209137223 */ /* 0x010fc60000000016 */
[----:B------:R-:W4:Y:S04]  /*0980*/  LDG.E R9, desc[UR12][R14.64+0x600] ;  /* 0x0006000c0e097981 */ /* 0x000f28000c1e1900 */
[----:B------:R-:W4:Y:S01]  /*0990*/  LDG.E R22, desc[UR12][R14.64+0x680] ;  /* 0x0006800c0e167981 */ /* 0x000f22000c1e1900 */
[----:B--2---:R-:W-:Y:S01]  /*09a0*/  FFMA R27, R28, R26, R19 ;  /* 0x0000001a1c1b7223 */ /* 0x004fe20000000013 */
[----:B------:R-:W-:-:S06]  /*09b0*/  IMAD.WIDE R18, R25, 0x4, R16 ;  /* 0x0000000419127825 */ /* 0x000fcc00078e0210 */
[----:B------:R1:W2:Y:S01]  /*09c0*/  LDG.E.CONSTANT R19, desc[UR12][R18.64] ;  /* 0x0000000c12137981 */ /* 0x0002a2000c1e9900 */
[----:B-----5:R-:W-:Y:S01]  /*09d0*/  FFMA R28, R24, R21, R27 ;  /* 0x00000015181c7223 */ /* 0x020fe2000000001b */
[--C-:B---3--:R-:W-:Y:S02]  /*09e0*/  IMAD.WIDE R20, R29, 0x4, R16.reuse ;  /* 0x000000041d147825 */ /* 0x108fe400078e0210 */
[----:B------:R-:W2:Y:S02]  /*09f0*/  LDG.E R29, desc[UR12][R12.64+0x480] ;  /* 0x0004800c0c1d7981 */ /* 0x000ea4000c1e1900 */
[--C-:B------:R-:W-:Y:S02]  /*0a00*/  IMAD.WIDE R24, R23, 0x4, R16.reuse ;  /* 0x0000000417187825 */ /* 0x100fe400078e0210 */
[----:B------:R-:W3:Y:S02]  /*0a10*/  LDG.E.CONSTANT R20, desc[UR12][R20.64] ;  /* 0x0000000c14147981 */ /* 0x000ee4000c1e9900 */
[----:B----4-:R-:W-:-:S02]  /*0a20*/  IMAD.WIDE R26, R9, 0x4, R16 ;  /* 0x00000004091a7825 */ /* 0x010fc400078e0210 */
[----:B------:R-:W4:Y:S02]  /*0a30*/  LDG.E.CONSTANT R24, desc[UR12][R24.64] ;  /* 0x0000000c18187981 */ /* 0x000f24000c1e9900 */
[----:B------:R-:W-:Y:S02]  /*0a40*/  IMAD.WIDE R22, R22, 0x4, R16 ;  /* 0x0000000416167825 */ /* 0x000fe400078e0210 */
[----:B------:R-:W4:Y:S04]  /*0a50*/  LDG.E R9, desc[UR12][R12.64+0x580] ;  /* 0x0005800c0c097981 */ /* 0x000f28000c1e1900 */
[----:B------:R-:W3:Y:S04]  /*0a60*/  LDG.E R21, desc[UR12][R12.64+0x500] ;  /* 0x0005000c0c157981 */ /* 0x000ee8000c1e1900 */
[----:B------:R-:W5:Y:S04]  /*0a70*/  LDG.E.CONSTANT R27, desc[UR12][R26.64] ;  /* 0x0000000c1a1b7981 */ /* 0x000f68000c1e9900 */
[----:B------:R-:W5:Y:S04]  /*0a80*/  LDG.E R16, desc[UR12][R12.64+0x600] ;  /* 0x0006000c0c107981 */ /* 0x000f68000c1e1900 */
[----:B------:R-:W5:Y:S04]  /*0a90*/  LDG.E.CONSTANT R22, desc[UR12][R22.64] ;  /* 0x0000000c16167981 */ /* 0x000f68000c1e9900 */
[----:B------:R0:W5:Y:S01]  /*0aa0*/  LDG.E R17, desc[UR12][R12.64+0x680] ;  /* 0x0006800c0c117981 */ /* 0x000162000c1e1900 */
[----:B------:R-:W-:-:S04]  /*0ab0*/  IADD3 R10, PT, PT, R10, 0x200, RZ ;  /* 0x000002000a0a7810 */ /* 0x000fc80007ffe0ff */
[----:B------:R-:W-:Y:S02]  /*0ac0*/  ISETP.GE.AND P2, PT, R10, R8, PT ;  /* 0x000000080a00720c */ /* 0x000fe40003f46270 */
[----:B-1----:R-:W-:Y:S02]  /*0ad0*/  IADD3 R18, P3, PT, R12, 0x800, RZ ;  /* 0x000008000c127810 */ /* 0x002fe40007f7e0ff */
[----:B------:R-:W-:Y:S02]  /*0ae0*/  IADD3 R14, P4, PT, R14, 0x800, RZ ;  /* 0x000008000e0e7810 */ /* 0x000fe40007f9e0ff */
[----:B0-----:R-:W-:Y:S02]  /*0af0*/  MOV R12, R18 ;  /* 0x00000012000c7202 */ /* 0x001fe40000000f00 */
[----:B------:R-:W-:Y:S01]  /*0b00*/  IADD3.X R15, PT, PT, RZ, R15, RZ, P4, !PT ;  /* 0x0000000fff0f7210 */ /* 0x000fe200027fe4ff */
[----:B--2---:R-:W-:Y:S01]  /*0b10*/  FFMA R28, R29, R19, R28 ;  /* 0x000000131d1c7223 */ /* 0x004fe2000000001c */
[----:B------:R-:W-:-:S03]  /*0b20*/  IADD3.X R19, PT, PT, RZ, R13, RZ, P3, !PT ;  /* 0x0000000dff137210 */ /* 0x000fc60001ffe4ff */
[----:B---3--:R-:W-:-:S04]  /*0b30*/  FFMA R20, R21, R20, R28 ;  /* 0x0000001415147223 */ /* 0x008fc8000000001c */
[----:B----4-:R-:W-:-:S04]  /*0b40*/  FFMA R9, R9, R24, R20 ;  /* 0x0000001809097223 */ /* 0x010fc80000000014 */
[----:B-----5:R-:W-:Y:S01]  /*0b50*/  FFMA R16, R16, R27, R9 ;  /* 0x0000001b10107223 */ /* 0x020fe20000000009 */
[----:B------:R-:W-:-:S03]  /*0b60*/  MOV R13, R19 ;  /* 0x00000013000d7202 */ /* 0x000fc60000000f00 */
[----:B------:R-:W-:Y:S01]  /*0b70*/  FFMA R9, R17, R22, R16 ;  /* 0x0000001611097223 */ /* 0x000fe20000000010 */
[----:B------:R-:W-:Y:S06]  /*0b80*/  @!P2 BRA `(.L_x_8) ;  /* 0xfffffff80098a947 */ /* 0x000fec000383ffff */
.L_x_7:
[----:B------:R-:W-:Y:S05]  /*0b90*/  BSYNC.RECONVERGENT B1 ;  /* 0x0000000000017941 */ /* 0x000fea0003800200 */
.L_x_6:
[----:B------:R-:W-:Y:S01]  /*0ba0*/  IADD3 R8, PT, PT, -R10, R11, RZ ;  /* 0x0000000b0a087210 */ /* 0x000fe20007ffe1ff */
[----:B------:R-:W-:Y:S03]  /*0bb0*/  BSSY.RECONVERGENT B1, `(.L_x_9) ;  /* 0x0000034000017945 */ /* 0x000fe60003800200 */
[----:B------:R-:W-:-:S13]  /*0bc0*/  ISETP.GT.AND P2, PT, R8, 0x80, PT ;  /* 0x000000800800780c */ /* 0x000fda0003f44270 */
[----:B------:R-:W-:Y:S05]  /*0bd0*/  @!P2 BRA `(.L_x_10) ;  /* 0x0000000000c4a947 */ /* 0x000fea0003800000 */
        /* <DEDUP_REMOVED lines=13> */
[----:B------:R-:W5:Y:S02]  /*0cb0*/  LDG.E.CONSTANT R26, desc[UR12][R26.64] ;  /* 0x0000000c1a1a7981 */ /* 0x000f64000c1e9900 */
[----:B----4-:R-:W-:Y:S02]  /*0cc0*/  IMAD.WIDE R18, R19, 0x4, R16 ;  /* 0x0000000413127825 */ /* 0x010fe400078e0210 */
[----:B------:R-:W2:Y:S04]  /*0cd0*/  LDG.E.CONSTANT R20, desc[UR12][R20.64] ;  /* 0x0000000c14147981 */ /* 0x000ea8000c1e9900 */
[----:B------:R-:W3:Y:S04]  /*0ce0*/  LDG.E.CONSTANT R19, desc[UR12][R18.64] ;  /* 0x0000000c12137981 */ /* 0x000ee8000c1e9900 */
[----:B------:R-:W4:Y:S01]  /*0cf0*/  LDG.E R27, desc[UR12][R14.64+0x280] ;  /* 0x0002800c0e1b7981 */ /* 0x000f22000c1e1900 */
[----:B-----5:R-:W-:-:S03]  /*0d00*/  FFMA R9, R28, R26, R9 ;  /* 0x0000001a1c097223 */ /* 0x020fc60000000009 */
[----:B------:R-:W5:Y:S01]  /*0d10*/  LDG.E R26, desc[UR12][R12.64+0x100] ;  /* 0x0001000c0c1a7981 */ /* 0x000f62000c1e1900 */
[----:B--2---:R-:W-:Y:S01]  /*0d20*/  FFMA R9, R22, R20, R9 ;  /* 0x0000001416097223 */ /* 0x004fe20000000009 */
[--C-:B------:R-:W-:Y:S02]  /*0d30*/  IMAD.WIDE R22, R23, 0x4, R16.reuse ;  /* 0x0000000417167825 */ /* 0x100fe400078e0210 */
[----:B------:R-:W2:Y:S02]  /*0d40*/  LDG.E R28, desc[UR12][R12.64+0x180] ;  /* 0x0001800c0c1c7981 */ /* 0x000ea4000c1e1900 */
[----:B------:R-:W-:-:S04]  /*0d50*/  IMAD.WIDE R20, R25, 0x4, R16 ;  /* 0x0000000419147825 */ /* 0x000fc800078e0210 */
[----:B---3--:R-:W-:Y:S01]  /*0d60*/  FFMA R24, R24, R19, R9 ;  /* 0x0000001318187223 */ /* 0x008fe20000000009 */
[----:B------:R-:W3:Y:S01]  /*0d70*/  LDG.E.CONSTANT R22, desc[UR12][R22.64] ;  /* 0x0000000c16167981 */ /* 0x000ee2000c1e9900 */
[----:B------:R-:W-:-:S03]  /*0d80*/  IMAD.WIDE R8, R8, 0x4, R16 ;  /* 0x0000000408087825 */ /* 0x000fc600078e0210 */
[----:B------:R-:W3:Y:S01]  /*0d90*/  LDG.E R25, desc[UR12][R12.64+0x80] ;  /* 0x0000800c0c197981 */ /* 0x000ee2000c1e1900 */
[----:B------:R-:W-:-:S03]  /*0da0*/  IMAD.WIDE R18, R29, 0x4, R16 ;  /* 0x000000041d127825 */ /* 0x000fc600078e0210 */
[----:B------:R-:W5:Y:S01]  /*0db0*/  LDG.E.CONSTANT R21, desc[UR12][R20.64] ;  /* 0x0000000c14157981 */ /* 0x000f62000c1e9900 */
[----:B----4-:R-:W-:-:S03]  /*0dc0*/  IMAD.WIDE R16, R27, 0x4, R16 ;  /* 0x000000041b107825 */ /* 0x010fc600078e0210 */
[----:B------:R1:W2:Y:S04]  /*0dd0*/  LDG.E.CONSTANT R9, desc[UR12][R8.64] ;  /* 0x0000000c08097981 */ /* 0x0002a8000c1e9900 */
[----:B------:R4:W2:Y:S04]  /*0de0*/  LDG.E.CONSTANT R18, desc[UR12][R18.64] ;  /* 0x0000000c12127981 */ /* 0x0008a8000c1e9900 */
[----:B------:R-:W2:Y:S04]  /*0df0*/  LDG.E R27, desc[UR12][R12.64+0x200] ;  /* 0x0002000c0c1b7981 */ /* 0x000ea8000c1e1900 */
[----:B------:R-:W2:Y:S04]  /*0e00*/  LDG.E.CONSTANT R16, desc[UR12][R16.64] ;  /* 0x0000000c10107981 */ /* 0x000ea8000c1e9900 */
[----:B------:R0:W2:Y:S01]  /*0e10*/  LDG.E R23, desc[UR12][R12.64+0x280] ;  /* 0x0002800c0c177981 */ /* 0x0000a2000c1e1900 */
[----:B-1----:R-:W-:-:S02]  /*0e20*/  IADD3 R8, P2, PT, R12, 0x400, RZ ;  /* 0x000004000c087810 */ /* 0x002fc40007f5e0ff */
[----:B------:R-:W-:Y:S02]  /*0e30*/  IADD3 R14, P3, PT, R14, 0x400, RZ ;  /* 0x000004000e0e7810 */ /* 0x000fe40007f7e0ff */
[----:B----4-:R-:W-:Y:S02]  /*0e40*/  IADD3.X R19, PT, PT, RZ, R13, RZ, P2, !PT ;  /* 0x0000000dff137210 */ /* 0x010fe400017fe4ff */
[----:B------:R-:W-:Y:S02]  /*0e50*/  PLOP3.LUT P0, PT, PT, PT, PT, 0x8, 0x80 ;  /* 0x000000000080781c */ /* 0x000fe40003f0e170 */
[----:B------:R-:W-:Y:S02]  /*0e60*/  IADD3.X R15, PT, PT, RZ, R15, RZ, P3, !PT ;  /* 0x0000000fff0f7210 */ /* 0x000fe40001ffe4ff */
[----:B------:R-:W-:Y:S02]  /*0e70*/  IADD3 R10, PT, PT, R10, 0x100, RZ ;  /* 0x000001000a0a7810 */ /* 0x000fe40007ffe0ff */
[----:B0-----:R-:W-:-:S02]  /*0e80*/  MOV R12, R8 ;  /* 0x00000008000c7202 */ /* 0x001fc40000000f00 */
[----:B------:R-:W-:Y:S01]  /*0e90*/  MOV R13, R19 ;  /* 0x00000013000d7202 */ /* 0x000fe20000000f00 */
[----:B---3--:R-:W-:-:S04]  /*0ea0*/  FFMA R25, R25, R22, R24 ;  /* 0x0000001619197223 */ /* 0x008fc80000000018 */
[----:B-----5:R-:W-:-:S04]  /*0eb0*/  FFMA R21, R26, R21, R25 ;  /* 0x000000151a157223 */ /* 0x020fc80000000019 */
[----:B--2---:R-:W-:-:S04]  /*0ec0*/  FFMA R28, R28, R9, R21 ;  /* 0x000000091c1c7223 */ /* 0x004fc80000000015 */
[----:B------:R-:W-:-:S04]  /*0ed0*/  FFMA R28, R27, R18, R28 ;  /* 0x000000121b1c7223 */ /* 0x000fc8000000001c */
[----:B------:R-:W-:-:S07]  /*0ee0*/  FFMA R9, R23, R16, R28 ;  /* 0x0000001017097223 */ /* 0x000fce000000001c */
.L_x_10:
[----:B------:R-:W-:Y:S05]  /*0ef0*/  BSYNC.RECONVERGENT B1 ;  /* 0x0000000000017941 */ /* 0x000fea0003800200 */
.L_x_9:
[----:B------:R-:W-:-:S13]  /*0f00*/  ISETP.LT.OR P0, PT, R10, R11, P0 ;  /* 0x0000000b0a00720c */ /* 0x000fda0000701670 */
        /* <DEDUP_REMOVED lines=8> */
[----:B------:R-:W5:Y:S01]  /*0f90*/  LDG.E R15, desc[UR12][R12.64] ;  /* 0x0000000c0c0f7981 */ /* 0x000f62000c1e1900 */
[----:B--2---:R-:W-:-:S04]  /*0fa0*/  IMAD.WIDE R20, R21, 0x4, R10 ;  /* 0x0000000415147825 */ /* 0x004fc800078e020a */
[--C-:B---3--:R-:W-:Y:S02]  /*0fb0*/  IMAD.WIDE R16, R17, 0x4, R10.reuse ;  /* 0x0000000411107825 */ /* 0x108fe400078e020a */
[----:B------:R-:W2:Y:S02]  /*0fc0*/  LDG.E.CONSTANT R20, desc[UR12][R20.64] ;  /* 0x0000000c14147981 */ /* 0x000ea4000c1e9900 */
[--C-:B----4-:R-:W-:Y:S02]  /*0fd0*/  IMAD.WIDE R18, R19, 0x4, R10.reuse ;  /* 0x0000000413127825 */ /* 0x110fe400078e020a */
[----:B------:R-:W3:Y:S02]  /*0fe0*/  LDG.E.CONSTANT R16, desc[UR12][R16.64] ;  /* 0x0000000c10107981 */ /* 0x000ee4000c1e9900 */
[----:B-----5:R-:W-:Y:S02]  /*0ff0*/  IMAD.WIDE R10, R25, 0x4, R10 ;  /* 0x00000004190a7825 */ /* 0x020fe400078e020a */
[----:B------:R-:W4:Y:S04]  /*1000*/  LDG.E.CONSTANT R18, desc[UR12][R18.64] ;  /* 0x0000000c12127981 */ /* 0x000f28000c1e9900 */
[----:B------:R-:W5:Y:S04]  /*1010*/  LDG.E R25, desc[UR12][R12.64+0x80] ;  /* 0x0000800c0c197981 */ /* 0x000f68000c1e1900 */
[----:B------:R-:W5:Y:S01]  /*1020*/  LDG.E.CONSTANT R10, desc[UR12][R10.64] ;  /* 0x0000000c0a0a7981 */ /* 0x000f62000c1e9900 */
[----:B--2---:R-:W-:-:S04]  /*1030*/  FFMA R8, R8, R20, R9 ;  /* 0x0000001408087223 */ /* 0x004fc80000000009 */
[----:B---3--:R-:W-:-:S04]  /*1040*/  FFMA R8, R23, R16, R8 ;  /* 0x0000001017087223 */ /* 0x008fc80000000008 */
[----:B----4-:R-:W-:-:S04]  /*1050*/  FFMA R8, R15, R18, R8 ;  /* 0x000000120f087223 */ /* 0x010fc80000000008 */
[----:B-----5:R-:W-:-:S07]  /*1060*/  FFMA R9, R25, R10, R8 ;  /* 0x0000000a19097223 */ /* 0x020fce0000000008 */
.L_x_3:
[----:B------:R-:W-:Y:S05]  /*1070*/  BSYNC.RECONVERGENT B0 ;  /* 0x0000000000007941 */ /* 0x000fea0003800200 */
.L_x_2:
[----:B------:R-:W-:Y:S01]  /*1080*/  STS [R0], R9 ;  /* 0x0000000900007388 */ /* 0x000fe20000000800 */
[----:B------:R-:W-:Y:S05]  /*1090*/  WARPSYNC.ALL ;  /* 0x0000000000007948 */ /* 0x000fea0003800000 */
[----:B------:R-:W-:Y:S01]  /*10a0*/  BAR.SYNC.DEFER_BLOCKING 0x0 ;  /* 0x0000000000007b1d */ /* 0x000fe20000010000 */
[----:B------:R-:W-:-:S05]  /*10b0*/  ISETP.NE.AND P0, PT, R3, RZ, PT ;  /* 0x000000ff0300720c */ /* 0x000fca0003f05270 */
[----:B------:R-:W-:Y:S01]  /*10c0*/  BSSY.RECONVERGENT B0, `(.L_x_11) ;  /* 0x000001c000007945 */ /* 0x000fe20003800200 */
[----:B------:R-:W1:Y:S02]  /*10d0*/  LDS R8, [R0+0x40] ;  /* 0x0000400000087984 */ /* 0x000e640000000800 */
[----:B-1----:R-:W-:-:S05]  /*10e0*/  FADD R11, R8, R9 ;  /* 0x00000009080b7221 */ /* 0x002fca0000000000 */
[----:B------:R-:W-:Y:S01]  /*10f0*/  STS [R0], R11 ;  /* 0x0000000b00007388 */ /* 0x000fe20000000800 */
[----:B------:R-:W-:Y:S06]  /*1100*/  BAR.SYNC.DEFER_BLOCKING 0x0 ;  /* 0x0000000000007b1d */ /* 0x000fec0000010000 */
        /* <DEDUP_REMOVED lines=14> */
[----:B------:R1:W-:Y:S01]  /*11f0*/  STS [R0], R13 ;  /* 0x0000000d00007388 */ /* 0x0003e20000000800 */
[----:B------:R-:W-:Y:S06]  /*1200*/  BAR.SYNC.DEFER_BLOCKING 0x0 ;  /* 0x0000000000007b1d */ /* 0x000fec0000010000 */
[----:B------:R-:W-:Y:S05]  /*1210*/  @P0 BRA `(.L_x_12) ;  /* 0x0000000000180947 */ /* 0x000fea0003800000 */
[----:B------:R-:W2:Y:S01]  /*1220*/  LDC.64 R8, c[0x0][0x3a8] ;  /* 0x0000ea00ff087b82 */ /* 0x000ea20000000a00 */
[----:B------:R-:W3:Y:S01]  /*1230*/  LDS R10, [R0] ;  /* 0x00000000000a7984 */ /* 0x000ee20000000800 */
[----:B--2---:R-:W-:-:S05]  /*1240*/  IMAD.WIDE R8, R5, 0x4, R8 ;  /* 0x0000000405087825 */ /* 0x004fca00078e0208 */
[----:B------:R-:W3:Y:S02]  /*1250*/  LDG.E R11, desc[UR12][R8.64] ;  /* 0x0000000c080b7981 */ /* 0x000ee4000c1e1900 */
[----:B---3--:R-:W-:-:S05]  /*1260*/  FADD R11, R10, R11 ;  /* 0x0000000b0a0b7221 */ /* 0x008fca0000000000 */
[----:B------:R2:W-:Y:S02]  /*1270*/  STG.E desc[UR12][R8.64], R11 ;  /* 0x0000000b08007986 */ /* 0x0005e4000c10190c */
.L_x_12:
[----:B------:R-:W-:Y:S05]  /*1280*/  BSYNC.RECONVERGENT B0 ;  /* 0x0000000000007941 */ /* 0x000fea0003800200 */
.L_x_11:
[----:B------:R-:W3:Y:S01]  /*1290*/  LDCU UR9, c[0x0][0x380] ;  /* 0x00007000ff0977ac */ /* 0x000ee20008000800 */
[----:B0-----:R-:W-:-:S04]  /*12a0*/  LEA R5, R2, R5, 0x3 ;  /* 0x0000000502057211 */ /* 0x001fc800078e18ff */
[----:B---3--:R-:W-:-:S13]  /*12b0*/  ISETP.GE.AND P0, PT, R5, UR9, PT ;  /* 0x0000000905007c0c */ /* 0x008fda000bf06270 */
[----:B------:R-:W-:Y:S05]  /*12c0*/  @!P0 BRA `(.L_x_13) ;  /* 0xffffffec00cc8947 */ /* 0x000fea000383ffff */
[----:B------:R-:W-:Y:S05]  /*12d0*/  EXIT ;  /* 0x000000000000794d */ /* 0x000fea0003800000 */
.L_x_14:
[----:B------:R-:W-:-:S00]  /*12e0*/  BRA `(.L_x_14) ;  /* 0xfffffffc00fc7947 */ /* 0x000fc0000383ffff */
[----:B------:R-:W-:-:S00]  /*12f0*/  NOP ;  /* 0x0000000000007918 */ /* 0x000fc00000000000 */
        /* <DEDUP_REMOVED lines=8> */
.L_x_15:


//--------------------- .nv.shared._Z9spmv_warpiPKmPKiPKfS4_Pf --------------------------
	.section	.nv.shared._Z9spmv_warpiPKmPKiPKfS4_Pf,"aw",@nobits
	.sectionflags	@""
	.align	4
.nv.shared._Z9spmv_warpiPKmPKiPKfS4_Pf:
	.zero		2176


//--------------------- .nv.shared.reserved.0     --------------------------
	.section	.nv.shared.reserved.0,"aw",@nobits
	.weak		__nv_reservedSMEM_offset_0_alias
	.size		__nv_reservedSMEM_offset_0_alias, 0, 64
	.other		__nv_reservedSMEM_offset_0_alias,@"STO_CUDA_RESERVED_SHARED STV_DEFAULT"
__nv_reservedSMEM_offset_0_alias:
	.zero		0
	.zero		64


//--------------------- .nv.constant0._Z9spmv_warpiPKmPKiPKfS4_Pf --------------------------
	.section	.nv.constant0._Z9spmv_warpiPKmPKiPKfS4_Pf,"a",@progbits
	.sectionflags	@""
	.align	4
.nv.constant0._Z9spmv_warpiPKmPKiPKfS4_Pf:
	.zero		944


//--------------------- SYMBOLS --------------------------

	.type		.nv.reservedSmem.offset0,@object
	.size		.nv.reservedSmem.offset0,0x4
	.type		.nv.reservedSmem.cap,@object
	.size		.nv.reservedSmem.cap,0x4
